//
// Generated by NVIDIA NVVM Compiler
//
// Compiler Build ID: CL-36424714
// Cuda compilation tools, release 13.0, V13.0.88
// Based on NVVM 20.0.0
//

.version 9.0
.target sm_100
.address_size 64

	// .globl	_Z17kernel_task1_cudaiPiS_S_

.visible .entry _Z17kernel_task1_cudaiPiS_S_(
	.param .u32 _Z17kernel_task1_cudaiPiS_S__param_0,
	.param .u64 .ptr .align 1 _Z17kernel_task1_cudaiPiS_S__param_1,
	.param .u64 .ptr .align 1 _Z17kernel_task1_cudaiPiS_S__param_2,
	.param .u64 .ptr .align 1 _Z17kernel_task1_cudaiPiS_S__param_3
)
{
	.reg .pred 	%p<7>;
	.reg .b32 	%r<46>;
	.reg .b64 	%rd<25>;

	ld.param.u32 	%r12, [_Z17kernel_task1_cudaiPiS_S__param_0];
	ld.param.u64 	%rd4, [_Z17kernel_task1_cudaiPiS_S__param_1];
	ld.param.u64 	%rd5, [_Z17kernel_task1_cudaiPiS_S__param_2];
	ld.param.u64 	%rd6, [_Z17kernel_task1_cudaiPiS_S__param_3];
	cvta.to.global.u64 	%rd1, %rd6;
	cvta.to.global.u64 	%rd2, %rd5;
	cvta.to.global.u64 	%rd3, %rd4;
	mov.u32 	%r13, %ctaid.x;
	mov.u32 	%r14, %ntid.x;
	mov.u32 	%r15, %tid.x;
	mad.lo.s32 	%r44, %r13, %r14, %r15;
	mov.u32 	%r16, %nctaid.x;
	mul.lo.s32 	%r2, %r14, %r16;
	setp.ge.s32 	%p1, %r44, %r12;
	@%p1 bra 	$L__BB0_7;
	add.s32 	%r17, %r44, %r2;
	max.s32 	%r18, %r12, %r17;
	setp.lt.s32 	%p2, %r17, %r12;
	selp.u32 	%r19, 1, 0, %p2;
	add.s32 	%r20, %r17, %r19;
	sub.s32 	%r21, %r18, %r20;
	div.u32 	%r22, %r21, %r2;
	add.s32 	%r3, %r22, %r19;
	and.b32  	%r23, %r3, 3;
	setp.eq.s32 	%p3, %r23, 3;
	@%p3 bra 	$L__BB0_4;
	add.s32 	%r24, %r3, 1;
	and.b32  	%r25, %r24, 3;
	neg.s32 	%r42, %r25;
$L__BB0_3:
	.pragma "nounroll";
	mul.wide.s32 	%rd7, %r44, 4;
	add.s64 	%rd8, %rd1, %rd7;
	add.s64 	%rd9, %rd2, %rd7;
	add.s64 	%rd10, %rd3, %rd7;
	ld.global.u32 	%r26, [%rd10];
	add.s32 	%r27, %r26, 1;
	st.global.u32 	[%rd10], %r27;
	ld.global.u32 	%r28, [%rd9];
	st.global.u32 	[%rd8], %r28;
	add.s32 	%r44, %r44, %r2;
	add.s32 	%r42, %r42, 1;
	setp.ne.s32 	%p4, %r42, 0;
	@%p4 bra 	$L__BB0_3;
$L__BB0_4:
	setp.lt.u32 	%p5, %r3, 3;
	@%p5 bra 	$L__BB0_7;
	mul.wide.s32 	%rd15, %r2, 4;
	shl.b32 	%r41, %r2, 2;
$L__BB0_6:
	mul.wide.s32 	%rd11, %r44, 4;
	add.s64 	%rd12, %rd3, %rd11;
	ld.global.u32 	%r29, [%rd12];
	add.s32 	%r30, %r29, 1;
	st.global.u32 	[%rd12], %r30;
	add.s64 	%rd13, %rd2, %rd11;
	ld.global.u32 	%r31, [%rd13];
	add.s64 	%rd14, %rd1, %rd11;
	st.global.u32 	[%rd14], %r31;
	add.s64 	%rd16, %rd12, %rd15;
	ld.global.u32 	%r32, [%rd16];
	add.s32 	%r33, %r32, 1;
	st.global.u32 	[%rd16], %r33;
	add.s64 	%rd17, %rd13, %rd15;
	ld.global.u32 	%r34, [%rd17];
	add.s64 	%rd18, %rd14, %rd15;
	st.global.u32 	[%rd18], %r34;
	add.s64 	%rd19, %rd16, %rd15;
	ld.global.u32 	%r35, [%rd19];
	add.s32 	%r36, %r35, 1;
	st.global.u32 	[%rd19], %r36;
	add.s64 	%rd20, %rd17, %rd15;
	ld.global.u32 	%r37, [%rd20];
	add.s64 	%rd21, %rd18, %rd15;
	st.global.u32 	[%rd21], %r37;
	add.s64 	%rd22, %rd19, %rd15;
	ld.global.u32 	%r38, [%rd22];
	add.s32 	%r39, %r38, 1;
	st.global.u32 	[%rd22], %r39;
	add.s64 	%rd23, %rd20, %rd15;
	ld.global.u32 	%r40, [%rd23];
	add.s64 	%rd24, %rd21, %rd15;
	st.global.u32 	[%rd24], %r40;
	add.s32 	%r44, %r41, %r44;
	setp.lt.s32 	%p6, %r44, %r12;
	@%p6 bra 	$L__BB0_6;
$L__BB0_7:
	ret;

}
	// .globl	_Z17kernel_task2_cudaiPiS_
.visible .entry _Z17kernel_task2_cudaiPiS_(
	.param .u32 _Z17kernel_task2_cudaiPiS__param_0,
	.param .u64 .ptr .align 1 _Z17kernel_task2_cudaiPiS__param_1,
	.param .u64 .ptr .align 1 _Z17kernel_task2_cudaiPiS__param_2
)
{
	.reg .pred 	%p<7>;
	.reg .b32 	%r<46>;
	.reg .b64 	%rd<18>;

	ld.param.u32 	%r12, [_Z17kernel_task2_cudaiPiS__param_0];
	ld.param.u64 	%rd3, [_Z17kernel_task2_cudaiPiS__param_1];
	ld.param.u64 	%rd4, [_Z17kernel_task2_cudaiPiS__param_2];
	cvta.to.global.u64 	%rd1, %rd4;
	cvta.to.global.u64 	%rd2, %rd3;
	mov.u32 	%r13, %ctaid.x;
	mov.u32 	%r14, %ntid.x;
	mov.u32 	%r15, %tid.x;
	mad.lo.s32 	%r44, %r13, %r14, %r15;
	mov.u32 	%r16, %nctaid.x;
	mul.lo.s32 	%r2, %r14, %r16;
	setp.ge.s32 	%p1, %r44, %r12;
	@%p1 bra 	$L__BB1_7;
	add.s32 	%r17, %r44, %r2;
	max.s32 	%r18, %r12, %r17;
	setp.lt.s32 	%p2, %r17, %r12;
	selp.u32 	%r19, 1, 0, %p2;
	add.s32 	%r20, %r17, %r19;
	sub.s32 	%r21, %r18, %r20;
	div.u32 	%r22, %r21, %r2;
	add.s32 	%r3, %r22, %r19;
	and.b32  	%r23, %r3, 3;
	setp.eq.s32 	%p3, %r23, 3;
	@%p3 bra 	$L__BB1_4;
	add.s32 	%r24, %r3, 1;
	and.b32  	%r25, %r24, 3;
	neg.s32 	%r42, %r25;
$L__BB1_3:
	.pragma "nounroll";
	mul.wide.s32 	%rd5, %r44, 4;
	add.s64 	%rd6, %rd1, %rd5;
	add.s64 	%rd7, %rd2, %rd5;
	ld.global.u32 	%r26, [%rd7];
	ld.global.u32 	%r27, [%rd6];
	add.s32 	%r28, %r27, %r26;
	st.global.u32 	[%rd6], %r28;
	add.s32 	%r44, %r44, %r2;
	add.s32 	%r42, %r42, 1;
	setp.ne.s32 	%p4, %r42, 0;
	@%p4 bra 	$L__BB1_3;
$L__BB1_4:
	setp.lt.u32 	%p5, %r3, 3;
	@%p5 bra 	$L__BB1_7;
	mul.wide.s32 	%rd11, %r2, 4;
	shl.b32 	%r41, %r2, 2;
$L__BB1_6:
	mul.wide.s32 	%rd8, %r44, 4;
	add.s64 	%rd9, %rd2, %rd8;
	ld.global.u32 	%r29, [%rd9];
	add.s64 	%rd10, %rd1, %rd8;
	ld.global.u32 	%r30, [%rd10];
	add.s32 	%r31, %r30, %r29;
	st.global.u32 	[%rd10], %r31;
	add.s64 	%rd12, %rd9, %rd11;
	ld.global.u32 	%r32, [%rd12];
	add.s64 	%rd13, %rd10, %rd11;
	ld.global.u32 	%r33, [%rd13];
	add.s32 	%r34, %r33, %r32;
	st.global.u32 	[%rd13], %r34;
	add.s64 	%rd14, %rd12, %rd11;
	ld.global.u32 	%r35, [%rd14];
	add.s64 	%rd15, %rd13, %rd11;
	ld.global.u32 	%r36, [%rd15];
	add.s32 	%r37, %r36, %r35;
	st.global.u32 	[%rd15], %r37;
	add.s64 	%rd16, %rd14, %rd11;
	ld.global.u32 	%r38, [%rd16];
	add.s64 	%rd17, %rd15, %rd11;
	ld.global.u32 	%r39, [%rd17];
	add.s32 	%r40, %r39, %r38;
	st.global.u32 	[%rd17], %r40;
	add.s32 	%r44, %r41, %r44;
	setp.lt.s32 	%p6, %r44, %r12;
	@%p6 bra 	$L__BB1_6;
$L__BB1_7:
	ret;

}


// ===== COMPILED SASS (sm_100) =====

	.target	sm_100

	.elftype	@"ET_EXEC"


//--------------------- .note.nv.tkinfo           --------------------------
	.section	.note.nv.tkinfo,"",@"SHT_NOTE"
	.sectionflags	@"SHF_NOTE_NV_TKINFO"
	.tkinfo
        /*0018*/ 	.word	0x00000002
        /*0030*/ 	.string	""
        /*0030*/ 	.string	"ptxas"
        /*0030*/ 	.string	"Cuda compilation tools, release 13.0, V13.0.88"
        /*0030*/ 	.string	"Build cuda_13.0.r13.0/compiler.36424714_0"
        /*0030*/ 	.string	"-arch sm_100 -m 64 "



//--------------------- .note.nv.cuinfo           --------------------------
	.section	.note.nv.cuinfo,"",@"SHT_NOTE"
	.sectionflags	@"SHF_NOTE_NV_CUINFO"
        /*0018*/ 	.short	0x0002
        /*001a*/ 	.short	0x0064
        /*001c*/ 	.short	0x0082
	.zero		2


//--------------------- .nv.info                  --------------------------
	.section	.nv.info,"",@"SHT_CUDA_INFO"
	.align	4


	//----- nvinfo : EIATTR_REGCOUNT
	.align		4
        /*0000*/ 	.byte	0x04, 0x2f
        /*0002*/ 	.short	(.L_1 - .L_0)
	.align		4
.L_0:
        /*0004*/ 	.word	index@(_Z17kernel_task1_cudaiPiS_S_)
        /*0008*/ 	.word	0x0000001a


	//----- nvinfo : EIATTR_FRAME_SIZE
	.align		4
.L_1:
        /*000c*/ 	.byte	0x04, 0x11
        /*000e*/ 	.short	(.L_3 - .L_2)
	.align		4
.L_2:
        /*0010*/ 	.word	index@(_Z17kernel_task1_cudaiPiS_S_)
        /*0014*/ 	.word	0x00000000


	//----- nvinfo : EIATTR_REGCOUNT
	.align		4
.L_3:
        /*0018*/ 	.byte	0x04, 0x2f
        /*001a*/ 	.short	(.L_5 - .L_4)
	.align		4
.L_4:
        /*001c*/ 	.word	index@(_Z17kernel_task2_cudaiPiS_)
        /*0020*/ 	.word	0x00000018


	//----- nvinfo : EIATTR_FRAME_SIZE
	.align		4
.L_5:
        /*0024*/ 	.byte	0x04, 0x11
        /*0026*/ 	.short	(.L_7 - .L_6)
	.align		4
.L_6:
        /*0028*/ 	.word	index@(_Z17kernel_task2_cudaiPiS_)
        /*002c*/ 	.word	0x00000000


	//----- nvinfo : EIATTR_MIN_STACK_SIZE
	.align		4
.L_7:
        /*0030*/ 	.byte	0x04, 0x12
        /*0032*/ 	.short	(.L_9 - .L_8)
	.align		4
.L_8:
        /*0034*/ 	.word	index@(_Z17kernel_task2_cudaiPiS_)
        /*0038*/ 	.word	0x00000000


	//----- nvinfo : EIATTR_MIN_STACK_SIZE
	.align		4
.L_9:
        /*003c*/ 	.byte	0x04, 0x12
        /*003e*/ 	.short	(.L_11 - .L_10)
	.align		4
.L_10:
        /*0040*/ 	.word	index@(_Z17kernel_task1_cudaiPiS_S_)
        /*0044*/ 	.word	0x00000000
.L_11:


//--------------------- .nv.compat                --------------------------
	.section	.nv.compat,"",@"SHT_CUDA_COMPAT_INFO"
	.align	4
        /*0000*/ 	.byte	0x02, 0x09, 0x00, 0x00, 0x02, 0x02, 0x01, 0x00, 0x02, 0x05, 0x05, 0x00, 0x03, 0x07, 0x01, 0x01
        /*0010*/ 	.byte	0x02, 0x03, 0x00, 0x00, 0x02, 0x06, 0x01, 0x00, 0x04, 0x0b, 0x08, 0x00, 0x09, 0x00, 0x00, 0x00
        /*0020*/ 	.byte	0x00, 0x00, 0x00, 0x00


//--------------------- .nv.info._Z17kernel_task2_cudaiPiS_ --------------------------
	.section	.nv.info._Z17kernel_task2_cudaiPiS_,"",@"SHT_CUDA_INFO"
	.sectionflags	@""
	.align	4


	//----- nvinfo : EIATTR_CUDA_API_VERSION
	.align		4
        /*0000*/ 	.byte	0x04, 0x37
        /*0002*/ 	.short	(.L_13 - .L_12)
.L_12:
        /*0004*/ 	.word	0x00000082


	//----- nvinfo : EIATTR_KPARAM_INFO
	.align		4
.L_13:
        /*0008*/ 	.byte	0x04, 0x17
        /*000a*/ 	.short	(.L_15 - .L_14)
.L_14:
        /*000c*/ 	.word	0x00000000
        /*0010*/ 	.short	0x0002
        /*0012*/ 	.short	0x0010
        /*0014*/ 	.byte	0x00, 0xf5, 0x21, 0x00


	//----- nvinfo : EIATTR_KPARAM_INFO
	.align		4
.L_15:
        /*0018*/ 	.byte	0x04, 0x17
        /*001a*/ 	.short	(.L_17 - .L_16)
.L_16:
        /*001c*/ 	.word	0x00000000
        /*0020*/ 	.short	0x0001
        /*0022*/ 	.short	0x0008
        /*0024*/ 	.byte	0x00, 0xf5, 0x21, 0x00


	//----- nvinfo : EIATTR_KPARAM_INFO
	.align		4
.L_17:
        /*0028*/ 	.byte	0x04, 0x17
        /*002a*/ 	.short	(.L_19 - .L_18)
.L_18:
        /*002c*/ 	.word	0x00000000
        /*0030*/ 	.short	0x0000
        /*0032*/ 	.short	0x0000
        /*0034*/ 	.byte	0x00, 0xf0, 0x11, 0x00


	//----- nvinfo : EIATTR_SPARSE_MMA_MASK
	.align		4
.L_19:
        /*0038*/ 	.byte	0x03, 0x50
        /*003a*/ 	.short	0x0000


	//----- nvinfo : EIATTR_MAXREG_COUNT
	.align		4
        /*003c*/ 	.byte	0x03, 0x1b
        /*003e*/ 	.short	0x00ff


	//----- nvinfo : EIATTR_MERCURY_ISA_VERSION
	.align		4
        /*0040*/ 	.byte	0x03, 0x5f
        /*0042*/ 	.short	0x0101


	//----- nvinfo : EIATTR_VRC_CTA_INIT_COUNT
	.align		4
        /*0044*/ 	.byte	0x02, 0x4a
	.zero		1
	.zero		1


	//----- nvinfo : EIATTR_EXIT_INSTR_OFFSETS
	.align		4
        /*0048*/ 	.byte	0x04, 0x1c
        /*004a*/ 	.short	(.L_21 - .L_20)


	//   ....[0]....
.L_20:
        /*004c*/ 	.word	0x00000090


	//   ....[1]....
        /*0050*/ 	.word	0x00000380


	//   ....[2]....
        /*0054*/ 	.word	0x00000560


	//----- nvinfo : EIATTR_CRS_STACK_SIZE
	.align		4
.L_21:
        /*0058*/ 	.byte	0x04, 0x1e
        /*005a*/ 	.short	(.L_23 - .L_22)
.L_22:
        /*005c*/ 	.word	0x00000000


	//----- nvinfo : EIATTR_CBANK_PARAM_SIZE
	.align		4
.L_23:
        /*0060*/ 	.byte	0x03, 0x19
        /*0062*/ 	.short	0x0018


	//----- nvinfo : EIATTR_PARAM_CBANK
	.align		4
        /*0064*/ 	.byte	0x04, 0x0a
        /*0066*/ 	.short	(.L_25 - .L_24)
	.align		4
.L_24:
        /*0068*/ 	.word	index@(.nv.constant0._Z17kernel_task2_cudaiPiS_)
        /*006c*/ 	.short	0x0380
        /*006e*/ 	.short	0x0018


	//----- nvinfo : EIATTR_SW_WAR
	.align		4
.L_25:
        /*0070*/ 	.byte	0x04, 0x36
        /*0072*/ 	.short	(.L_27 - .L_26)
.L_26:
        /*0074*/ 	.word	0x00000008
.L_27:


//--------------------- .nv.info._Z17kernel_task1_cudaiPiS_S_ --------------------------
	.section	.nv.info._Z17kernel_task1_cudaiPiS_S_,"",@"SHT_CUDA_INFO"
	.sectionflags	@""
	.align	4


	//----- nvinfo : EIATTR_CUDA_API_VERSION
	.align		4
        /*0000*/ 	.byte	0x04, 0x37
        /*0002*/ 	.short	(.L_29 - .L_28)
.L_28:
        /*0004*/ 	.word	0x00000082


	//----- nvinfo : EIATTR_KPARAM_INFO
	.align		4
.L_29:
        /*0008*/ 	.byte	0x04, 0x17
        /*000a*/ 	.short	(.L_31 - .L_30)
.L_30:
        /*000c*/ 	.word	0x00000000
        /*0010*/ 	.short	0x0003
        /*0012*/ 	.short	0x0018
        /*0014*/ 	.byte	0x00, 0xf5, 0x21, 0x00


	//----- nvinfo : EIATTR_KPARAM_INFO
	.align		4
.L_31:
        /*0018*/ 	.byte	0x04, 0x17
        /*001a*/ 	.short	(.L_33 - .L_32)
.L_32:
        /*001c*/ 	.word	0x00000000
        /*0020*/ 	.short	0x0002
        /*0022*/ 	.short	0x0010
        /*0024*/ 	.byte	0x00, 0xf5, 0x21, 0x00


	//----- nvinfo : EIATTR_KPARAM_INFO
	.align		4
.L_33:
        /*0028*/ 	.byte	0x04, 0x17
        /*002a*/ 	.short	(.L_35 - .L_34)
.L_34:
        /*002c*/ 	.word	0x00000000
        /*0030*/ 	.short	0x0001
        /*0032*/ 	.short	0x0008
        /*0034*/ 	.byte	0x00, 0xf5, 0x21, 0x00


	//----- nvinfo : EIATTR_KPARAM_INFO
	.align		4
.L_35:
        /*0038*/ 	.byte	0x04, 0x17
        /*003a*/ 	.short	(.L_37 - .L_36)
.L_36:
        /*003c*/ 	.word	0x00000000
        /*0040*/ 	.short	0x0000
        /*0042*/ 	.short	0x0000
        /*0044*/ 	.byte	0x00, 0xf0, 0x11, 0x00


	//----- nvinfo : EIATTR_SPARSE_MMA_MASK
	.align		4
.L_37:
        /*0048*/ 	.byte	0x03, 0x50
        /*004a*/ 	.short	0x0000


	//----- nvinfo : EIATTR_MAXREG_COUNT
	.align		4
        /*004c*/ 	.byte	0x03, 0x1b
        /*004e*/ 	.short	0x00ff


	//----- nvinfo : EIATTR_MERCURY_ISA_VERSION
	.align		4
        /*0050*/ 	.byte	0x03, 0x5f
        /*0052*/ 	.short	0x0101


	//----- nvinfo : EIATTR_VRC_CTA_INIT_COUNT
	.align		4
        /*0054*/ 	.byte	0x02, 0x4a
	.zero		1
	.zero		1


	//----- nvinfo : EIATTR_EXIT_INSTR_OFFSETS
	.align		4
        /*0058*/ 	.byte	0x04, 0x1c
        /*005a*/ 	.short	(.L_39 - .L_38)


	//   ....[0]....
.L_38:
        /*005c*/ 	.word	0x00000090


	//   ....[1]....
        /*0060*/ 	.word	0x000003b0


	//   ....[2]....
        /*0064*/ 	.word	0x00000620


	//----- nvinfo : EIATTR_CRS_STACK_SIZE
	.align		4
.L_39:
        /*0068*/ 	.byte	0x04, 0x1e
        /*006a*/ 	.short	(.L_41 - .L_40)
.L_40:
        /*006c*/ 	.word	0x00000000


	//----- nvinfo : EIATTR_CBANK_PARAM_SIZE
	.align		4
.L_41:
        /*0070*/ 	.byte	0x03, 0x19
        /*0072*/ 	.short	0x0020


	//----- nvinfo : EIATTR_PARAM_CBANK
	.align		4
        /*0074*/ 	.byte	0x04, 0x0a
        /*0076*/ 	.short	(.L_43 - .L_42)
	.align		4
.L_42:
        /*0078*/ 	.word	index@(.nv.constant0._Z17kernel_task1_cudaiPiS_S_)
        /*007c*/ 	.short	0x0380
        /*007e*/ 	.short	0x0020


	//----- nvinfo : EIATTR_SW_WAR
	.align		4
.L_43:
        /*0080*/ 	.byte	0x04, 0x36
        /*0082*/ 	.short	(.L_45 - .L_44)
.L_44:
        /*0084*/ 	.word	0x00000008
.L_45:


//--------------------- .nv.callgraph             --------------------------
	.section	.nv.callgraph,"",@"SHT_CUDA_CALLGRAPH"
	.align	4
	.sectionentsize	8
	.align		4
        /*0000*/ 	.word	0x00000000
	.align		4
        /*0004*/ 	.word	0xffffffff
	.align		4
        /*0008*/ 	.word	0x00000000
	.align		4
        /*000c*/ 	.word	0xfffffffe
	.align		4
        /*0010*/ 	.word	0x00000000
	.align		4
        /*0014*/ 	.word	0xfffffffd
	.align		4
        /*0018*/ 	.word	0x00000000
	.align		4
        /*001c*/ 	.word	0xfffffffc


//--------------------- .text._Z17kernel_task2_cudaiPiS_ --------------------------
	.section	.text._Z17kernel_task2_cudaiPiS_,"ax",@progbits
	.align	128
        .global         _Z17kernel_task2_cudaiPiS_
        .type           _Z17kernel_task2_cudaiPiS_,@function
        .size           _Z17kernel_task2_cudaiPiS_,(.L_x_10 - _Z17kernel_task2_cudaiPiS_)
        .other          _Z17kernel_task2_cudaiPiS_,@"STO_CUDA_ENTRY STV_DEFAULT"
_Z17kernel_task2_cudaiPiS_:
.text._Z17kernel_task2_cudaiPiS_:
[----:B------:R-:W-:Y:S01]  /*0000*/  LDC R1, c[0x0][0x37c] ;  /* 0x0000df00ff017b82 */ /* 0x000fe20000000800 */
[----:B------:R-:W0:Y:S07]  /*0010*/  S2R R3, SR_TID.X ;  /* 0x0000000000037919 */ /* 0x000e2e0000002100 */
[----:B------:R-:W0:Y:S01]  /*0020*/  S2UR UR4, SR_CTAID.X ;  /* 0x00000000000479c3 */ /* 0x000e220000002500 */
[----:B------:R-:W1:Y:S07]  /*0030*/  LDCU UR6, c[0x0][0x380] ;  /* 0x00007000ff0677ac */ /* 0x000e6e0008000800 */
[----:B------:R-:W0:Y:S01]  /*0040*/  LDC R0, c[0x0][0x360] ;  /* 0x0000d800ff007b82 */ /* 0x000e220000000800 */
[----:B------:R-:W2:Y:S01]  /*0050*/  LDCU UR5, c[0x0][0x370] ;  /* 0x00006e00ff0577ac */ /* 0x000ea20008000800 */
[----:B0-----:R-:W-:-:S02]  /*0060*/  IMAD R3, R0, UR4, R3 ;  /* 0x0000000400037c24 */ /* 0x001fc4000f8e0203 */
[----:B--2---:R-:W-:-:S03]  /*0070*/  IMAD R0, R0, UR5, RZ ;  /* 0x0000000500007c24 */ /* 0x004fc6000f8e02ff */
[----:B-1----:R-:W-:-:S13]  /*0080*/  ISETP.GE.AND P0, PT, R3, UR6, PT ;  /* 0x0000000603007c0c */ /* 0x002fda000bf06270 */
[----:B------:R-:W-:Y:S05]  /*0090*/  @P0 EXIT ;  /* 0x000000000000094d */ /* 0x000fea0003800000 */
[----:B------:R-:W0:Y:S01]  /*00a0*/  I2F.U32.RP R8, R0 ;  /* 0x0000000000087306 */ /* 0x000e220000209000 */
[C---:B------:R-:W-:Y:S01]  /*00b0*/  IMAD.IADD R2, R0.reuse, 0x1, R3 ;  /* 0x0000000100027824 */ /* 0x040fe200078e0203 */
[----:B------:R-:W-:Y:S01]  /*00c0*/  IADD3 R9, PT, PT, RZ, -R0, RZ ;  /* 0x80000000ff097210 */ /* 0x000fe20007ffe0ff */
[----:B------:R-:W1:Y:S01]  /*00d0*/  LDCU.64 UR4, c[0x0][0x358] ;  /* 0x00006b00ff0477ac */ /* 0x000e620008000a00 */
[----:B------:R-:W-:Y:S01]  /*00e0*/  ISETP.NE.U32.AND P2, PT, R0, RZ, PT ;  /* 0x000000ff0000720c */ /* 0x000fe20003f45070 */
[----:B------:R-:W-:Y:S01]  /*00f0*/  BSSY.RECONVERGENT B0, `(.L_x_0) ;  /* 0x0000028000007945 */ /* 0x000fe20003800200 */
[C---:B------:R-:W-:Y:S02]  /*0100*/  ISETP.GE.AND P0, PT, R2.reuse, UR6, PT ;  /* 0x0000000602007c0c */ /* 0x040fe4000bf06270 */
[----:B------:R-:W-:Y:S02]  /*0110*/  VIMNMX R7, PT, PT, R2, UR6, !PT ;  /* 0x0000000602077c48 */ /* 0x000fe4000ffe0100 */
[----:B------:R-:W-:-:S04]  /*0120*/  SEL R6, RZ, 0x1, P0 ;  /* 0x00000001ff067807 */ /* 0x000fc80000000000 */
[----:B------:R-:W-:Y:S01]  /*0130*/  IADD3 R7, PT, PT, R7, -R2, -R6 ;  /* 0x8000000207077210 */ /* 0x000fe20007ffe806 */
[----:B0-----:R-:W0:Y:S02]  /*0140*/  MUFU.RCP R8, R8 ;  /* 0x0000000800087308 */ /* 0x001e240000001000 */
[----:B0-----:R-:W-:-:S06]  /*0150*/  IADD3 R4, PT, PT, R8, 0xffffffe, RZ ;  /* 0x0ffffffe08047810 */ /* 0x001fcc0007ffe0ff */
[----:B------:R0:W2:Y:S02]  /*0160*/  F2I.FTZ.U32.TRUNC.NTZ R5, R4 ;  /* 0x0000000400057305 */ /* 0x0000a4000021f000 */
[----:B0-----:R-:W-:Y:S02]  /*0170*/  HFMA2 R4, -RZ, RZ, 0, 0 ;  /* 0x00000000ff047431 */ /* 0x001fe400000001ff */
[----:B--2---:R-:W-:-:S04]  /*0180*/  IMAD R9, R9, R5, RZ ;  /* 0x0000000509097224 */ /* 0x004fc800078e02ff */
[----:B------:R-:W-:-:S06]  /*0190*/  IMAD.HI.U32 R8, R5, R9, R4 ;  /* 0x0000000905087227 */ /* 0x000fcc00078e0004 */
[----:B------:R-:W-:-:S04]  /*01a0*/  IMAD.HI.U32 R5, R8, R7, RZ ;  /* 0x0000000708057227 */ /* 0x000fc800078e00ff */
[----:B------:R-:W-:-:S04]  /*01b0*/  IMAD.MOV R2, RZ, RZ, -R5 ;  /* 0x000000ffff027224 */ /* 0x000fc800078e0a05 */
[----:B------:R-:W-:-:S05]  /*01c0*/  IMAD R7, R0, R2, R7 ;  /* 0x0000000200077224 */ /* 0x000fca00078e0207 */
[----:B------:R-:W-:-:S13]  /*01d0*/  ISETP.GE.U32.AND P0, PT, R7, R0, PT ;  /* 0x000000000700720c */ /* 0x000fda0003f06070 */
[----:B------:R-:W-:Y:S01]  /*01e0*/  @P0 IADD3 R7, PT, PT, -R0, R7, RZ ;  /* 0x0000000700070210 */ /* 0x000fe20007ffe1ff */
[----:B------:R-:W-:-:S03]  /*01f0*/  @P0 VIADD R5, R5, 0x1 ;  /* 0x0000000105050836 */ /* 0x000fc60000000000 */
[----:B------:R-:W-:-:S13]  /*0200*/  ISETP.GE.U32.AND P1, PT, R7, R0, PT ;  /* 0x000000000700720c */ /* 0x000fda0003f26070 */
[----:B------:R-:W-:Y:S02]  /*0210*/  @P1 IADD3 R5, PT, PT, R5, 0x1, RZ ;  /* 0x0000000105051810 */ /* 0x000fe40007ffe0ff */
[----:B------:R-:W-:-:S05]  /*0220*/  @!P2 LOP3.LUT R5, RZ, R0, RZ, 0x33, !PT ;  /* 0x00000000ff05a212 */ /* 0x000fca00078e33ff */
[----:B------:R-:W-:-:S05]  /*0230*/  IMAD.IADD R2, R6, 0x1, R5 ;  /* 0x0000000106027824 */ /* 0x000fca00078e0205 */
[C---:B------:R-:W-:Y:S02]  /*0240*/  LOP3.LUT R4, R2.reuse, 0x3, RZ, 0xc0, !PT ;  /* 0x0000000302047812 */ /* 0x040fe400078ec0ff */
[----:B------:R-:W-:Y:S02]  /*0250*/  ISETP.GE.U32.AND P1, PT, R2, 0x3, PT ;  /* 0x000000030200780c */ /* 0x000fe40003f26070 */
[----:B------:R-:W-:-:S13]  /*0260*/  ISETP.NE.AND P0, PT, R4, 0x3, PT ;  /* 0x000000030400780c */ /* 0x000fda0003f05270 */
[----:B-1----:R-:W-:Y:S05]  /*0270*/  @!P0 BRA `(.L_x_1) ;  /* 0x00000000003c8947 */ /* 0x002fea0003800000 */
[----:B------:R-:W0:Y:S01]  /*0280*/  LDC.64 R8, c[0x0][0x390] ;  /* 0x0000e400ff087b82 */ /* 0x000e220000000a00 */
[----:B------:R-:W-:-:S04]  /*0290*/  IADD3 R2, PT, PT, R2, 0x1, RZ ;  /* 0x0000000102027810 */ /* 0x000fc80007ffe0ff */
[----:B------:R-:W-:-:S03]  /*02a0*/  LOP3.LUT R2, R2, 0x3, RZ, 0xc0, !PT ;  /* 0x0000000302027812 */ /* 0x000fc600078ec0ff */
[----:B------:R-:W1:Y:S02]  /*02b0*/  LDC.64 R10, c[0x0][0x388] ;  /* 0x0000e200ff0a7b82 */ /* 0x000e640000000a00 */
[----:B------:R-:W-:-:S07]  /*02c0*/  IMAD.MOV R2, RZ, RZ, -R2 ;  /* 0x000000ffff027224 */ /* 0x000fce00078e0a02 */
.L_x_2:
[----:B-1----:R-:W-:-:S04]  /*02d0*/  IMAD.WIDE R6, R3, 0x4, R10 ;  /* 0x0000000403067825 */ /* 0x002fc800078e020a */
[----:B0-2---:R-:W-:Y:S02]  /*02e0*/  IMAD.WIDE R4, R3, 0x4, R8 ;  /* 0x0000000403047825 */ /* 0x005fe400078e0208 */
[----:B------:R-:W2:Y:S04]  /*02f0*/  LDG.E R6, desc[UR4][R6.64] ;  /* 0x0000000406067981 */ /* 0x000ea8000c1e1900 */
[----:B------:R-:W2:Y:S01]  /*0300*/  LDG.E R13, desc[UR4][R4.64] ;  /* 0x00000004040d7981 */ /* 0x000ea2000c1e1900 */
[----:B------:R-:W-:Y:S01]  /*0310*/  VIADD R2, R2, 0x1 ;  /* 0x0000000102027836 */ /* 0x000fe20000000000 */
[----:B------:R-:W-:-:S04]  /*0320*/  IADD3 R3, PT, PT, R0, R3, RZ ;  /* 0x0000000300037210 */ /* 0x000fc80007ffe0ff */
[----:B------:R-:W-:Y:S02]  /*0330*/  ISETP.NE.AND P0, PT, R2, RZ, PT ;  /* 0x000000ff0200720c */ /* 0x000fe40003f05270 */
[----:B--2---:R-:W-:-:S05]  /*0340*/  IADD3 R13, PT, PT, R6, R13, RZ ;  /* 0x0000000d060d7210 */ /* 0x004fca0007ffe0ff */
[----:B------:R2:W-:Y:S06]  /*0350*/  STG.E desc[UR4][R4.64], R13 ;  /* 0x0000000d04007986 */ /* 0x0005ec000c101904 */
[----:B------:R-:W-:Y:S05]  /*0360*/  @P0 BRA `(.L_x_2) ;  /* 0xfffffffc00d80947 */ /* 0x000fea000383ffff */
.L_x_1:
[----:B------:R-:W-:Y:S05]  /*0370*/  BSYNC.RECONVERGENT B0 ;  /* 0x0000000000007941 */ /* 0x000fea0003800200 */
.L_x_0:
[----:B------:R-:W-:Y:S05]  /*0380*/  @!P1 EXIT ;  /* 0x000000000000994d */ /* 0x000fea0003800000 */
.L_x_3:
[----:B-12---:R-:W0:Y:S08]  /*0390*/  LDC.64 R4, c[0x0][0x388] ;  /* 0x0000e200ff047b82 */ /* 0x006e300000000a00 */
[----:B------:R-:W1:Y:S01]  /*03a0*/  LDC.64 R6, c[0x0][0x390] ;  /* 0x0000e400ff067b82 */ /* 0x000e620000000a00 */
[----:B0-----:R-:W-:-:S05]  /*03b0*/  IMAD.WIDE R12, R3, 0x4, R4 ;  /* 0x00000004030c7825 */ /* 0x001fca00078e0204 */
[----:B------:R-:W2:Y:S01]  /*03c0*/  LDG.E R2, desc[UR4][R12.64] ;  /* 0x000000040c027981 */ /* 0x000ea2000c1e1900 */
[----:B-1----:R-:W-:-:S05]  /*03d0*/  IMAD.WIDE R14, R3, 0x4, R6 ;  /* 0x00000004030e7825 */ /* 0x002fca00078e0206 */
[----:B------:R-:W2:Y:S01]  /*03e0*/  LDG.E R5, desc[UR4][R14.64] ;  /* 0x000000040e057981 */ /* 0x000ea2000c1e1900 */
[----:B------:R-:W-:-:S04]  /*03f0*/  IMAD.WIDE R6, R0, 0x4, R14 ;  /* 0x0000000400067825 */ /* 0x000fc800078e020e */
[----:B--2---:R-:W-:Y:S02]  /*0400*/  IMAD.IADD R17, R2, 0x1, R5 ;  /* 0x0000000102117824 */ /* 0x004fe400078e0205 */
[----:B------:R-:W-:-:S03]  /*0410*/  IMAD.WIDE R4, R0, 0x4, R12 ;  /* 0x0000000400047825 */ /* 0x000fc600078e020c */
[----:B------:R0:W-:Y:S04]  /*0420*/  STG.E desc[UR4][R14.64], R17 ;  /* 0x000000110e007986 */ /* 0x0001e8000c101904 */
[----:B------:R-:W2:Y:S04]  /*0430*/  LDG.E R2, desc[UR4][R4.64] ;  /* 0x0000000404027981 */ /* 0x000ea8000c1e1900 */
[----:B------:R-:W2:Y:S01]  /*0440*/  LDG.E R9, desc[UR4][R6.64] ;  /* 0x0000000406097981 */ /* 0x000ea2000c1e1900 */
[----:B------:R-:W-:Y:S01]  /*0450*/  IMAD.WIDE R10, R0, 0x4, R6 ;  /* 0x00000004000a7825 */ /* 0x000fe200078e0206 */
[----:B--2---:R-:W-:-:S03]  /*0460*/  IADD3 R19, PT, PT, R2, R9, RZ ;  /* 0x0000000902137210 */ /* 0x004fc60007ffe0ff */
[C---:B------:R-:W-:Y:S02]  /*0470*/  IMAD.WIDE R8, R0.reuse, 0x4, R4 ;  /* 0x0000000400087825 */ /* 0x040fe400078e0204 */
[----:B------:R1:W-:Y:S04]  /*0480*/  STG.E desc[UR4][R6.64], R19 ;  /* 0x0000001306007986 */ /* 0x0003e8000c101904 */
[----:B------:R-:W2:Y:S04]  /*0490*/  LDG.E R2, desc[UR4][R8.64] ;  /* 0x0000000408027981 */ /* 0x000ea8000c1e1900 */
[----:B------:R-:W2:Y:S01]  /*04a0*/  LDG.E R13, desc[UR4][R10.64] ;  /* 0x000000040a0d7981 */ /* 0x000ea2000c1e1900 */
[----:B0-----:R-:W-:-:S04]  /*04b0*/  IMAD.WIDE R14, R0, 0x4, R10 ;  /* 0x00000004000e7825 */ /* 0x001fc800078e020a */
[----:B--2---:R-:W-:Y:S02]  /*04c0*/  IMAD.IADD R21, R2, 0x1, R13 ;  /* 0x0000000102157824 */ /* 0x004fe400078e020d */
[----:B------:R-:W-:-:S03]  /*04d0*/  IMAD.WIDE R12, R0, 0x4, R8 ;  /* 0x00000004000c7825 */ /* 0x000fc600078e0208 */
[----:B------:R1:W-:Y:S04]  /*04e0*/  STG.E desc[UR4][R10.64], R21 ;  /* 0x000000150a007986 */ /* 0x0003e8000c101904 */
[----:B------:R-:W2:Y:S04]  /*04f0*/  LDG.E R12, desc[UR4][R12.64] ;  /* 0x000000040c0c7981 */ /* 0x000ea8000c1e1900 */
[----:B------:R-:W2:Y:S01]  /*0500*/  LDG.E R5, desc[UR4][R14.64] ;  /* 0x000000040e057981 */ /* 0x000ea2000c1e1900 */
[----:B------:R-:W-:-:S05]  /*0510*/  IMAD R3, R0, 0x4, R3 ;  /* 0x0000000400037824 */ /* 0x000fca00078e0203 */
[----:B------:R-:W-:Y:S02]  /*0520*/  ISETP.GE.AND P0, PT, R3, UR6, PT ;  /* 0x0000000603007c0c */ /* 0x000fe4000bf06270 */
[----:B--2---:R-:W-:-:S05]  /*0530*/  IADD3 R5, PT, PT, R12, R5, RZ ;  /* 0x000000050c057210 */ /* 0x004fca0007ffe0ff */
[----:B------:R1:W-:Y:S06]  /*0540*/  STG.E desc[UR4][R14.64], R5 ;  /* 0x000000050e007986 */ /* 0x0003ec000c101904 */
[----:B------:R-:W-:Y:S05]  /*0550*/  @!P0 BRA `(.L_x_3) ;  /* 0xfffffffc008c8947 */ /* 0x000fea000383ffff */
[----:B------:R-:W-:Y:S05]  /*0560*/  EXIT ;  /* 0x000000000000794d */ /* 0x000fea0003800000 */
.L_x_4:
[----:B------:R-:W-:-:S00]  /*0570*/  BRA `(.L_x_4) ;  /* 0xfffffffc00fc7947 */ /* 0x000fc0000383ffff */
[----:B------:R-:W-:-:S00]  /*0580*/  NOP ;  /* 0x0000000000007918 */ /* 0x000fc00000000000 */
[----:B------:R-:W-:-:S00]  /*0590*/  NOP ;  /* 0x0000000000007918 */ /* 0x000fc00000000000 */
[----:B------:R-:W-:-:S00]  /*05a0*/  NOP ;  /* 0x0000000000007918 */ /* 0x000fc00000000000 */
[----:B------:R-:W-:-:S00]  /*05b0*/  NOP ;  /* 0x0000000000007918 */ /* 0x000fc00000000000 */
[----:B------:R-:W-:-:S00]  /*05c0*/  NOP ;  /* 0x0000000000007918 */ /* 0x000fc00000000000 */
[----:B------:R-:W-:-:S00]  /*05d0*/  NOP ;  /* 0x0000000000007918 */ /* 0x000fc00000000000 */
[----:B------:R-:W-:-:S00]  /*05e0*/  NOP ;  /* 0x0000000000007918 */ /* 0x000fc00000000000 */
[----:B------:R-:W-:-:S00]  /*05f0*/  NOP ;  /* 0x0000000000007918 */ /* 0x000fc00000000000 */
.L_x_10:


//--------------------- .text._Z17kernel_task1_cudaiPiS_S_ --------------------------
	.section	.text._Z17kernel_task1_cudaiPiS_S_,"ax",@progbits
	.align	128
        .global         _Z17kernel_task1_cudaiPiS_S_
        .type           _Z17kernel_task1_cudaiPiS_S_,@function
        .size           _Z17kernel_task1_cudaiPiS_S_,(.L_x_11 - _Z17kernel_task1_cudaiPiS_S_)
        .other          _Z17kernel_task1_cudaiPiS_S_,@"STO_CUDA_ENTRY STV_DEFAULT"
_Z17kernel_task1_cudaiPiS_S_:
.text._Z17kernel_task1_cudaiPiS_S_:
        /* <DEDUP_REMOVED lines=30> */
[----:B------:R-:W-:Y:S02]  /*01e0*/  @P0 IADD3 R7, PT, PT, -R0, R7, RZ ;  /* 0x0000000700070210 */ /* 0x000fe40007ffe1ff */
[----:B------:R-:W-:Y:S02]  /*01f0*/  @P0 IADD3 R5, PT, PT, R5, 0x1, RZ ;  /* 0x0000000105050810 */ /* 0x000fe40007ffe0ff */
[----:B------:R-:W-:-:S13]  /*0200*/  ISETP.GE.U32.AND P1, PT, R7, R0, PT ;  /* 0x000000000700720c */ /* 0x000fda0003f26070 */
[----:B------:R-:W-:Y:S01]  /*0210*/  @P1 VIADD R5, R5, 0x1 ;  /* 0x0000000105051836 */ /* 0x000fe20000000000 */
[----:B------:R-:W-:-:S04]  /*0220*/  @!P2 LOP3.LUT R5, RZ, R0, RZ, 0x33, !PT ;  /* 0x00000000ff05a212 */ /* 0x000fc800078e33ff */
[----:B------:R-:W-:-:S04]  /*0230*/  IADD3 R2, PT, PT, R6, R5, RZ ;  /* 0x0000000506027210 */ /* 0x000fc80007ffe0ff */
        /* <DEDUP_REMOVED lines=8> */
[----:B------:R-:W-:-:S06]  /*02c0*/  IMAD.MOV R2, RZ, RZ, -R2 ;  /* 0x000000ffff027224 */ /* 0x000fcc00078e0a02 */
[----:B------:R-:W2:Y:S02]  /*02d0*/  LDC.64 R8, c[0x0][0x398] ;  /* 0x0000e600ff087b82 */ /* 0x000ea40000000a00 */
.L_x_7:
[----:B0--3--:R-:W-:-:S05]  /*02e0*/  IMAD.WIDE R14, R3, 0x4, R4 ;  /* 0x00000004030e7825 */ /* 0x009fca00078e0204 */
[----:B------:R-:W3:Y:S01]  /*02f0*/  LDG.E R10, desc[UR4][R14.64] ;  /* 0x000000040e0a7981 */ /* 0x000ee2000c1e1900 */
[----:B-1----:R-:W-:Y:S01]  /*0300*/  IMAD.WIDE R12, R3, 0x4, R6 ;  /* 0x00000004030c7825 */ /* 0x002fe200078e0206 */
[----:B---3--:R-:W-:-:S05]  /*0310*/  IADD3 R17, PT, PT, R10, 0x1, RZ ;  /* 0x000000010a117810 */ /* 0x008fca0007ffe0ff */
[----:B------:R3:W-:Y:S04]  /*0320*/  STG.E desc[UR4][R14.64], R17 ;  /* 0x000000110e007986 */ /* 0x0007e8000c101904 */
[----:B------:R-:W4:Y:S01]  /*0330*/  LDG.E R13, desc[UR4][R12.64] ;  /* 0x000000040c0d7981 */ /* 0x000f22000c1e1900 */
[----:B--2---:R-:W-:Y:S01]  /*0340*/  IMAD.WIDE R10, R3, 0x4, R8 ;  /* 0x00000004030a7825 */ /* 0x004fe200078e0208 */
[----:B------:R-:W-:-:S03]  /*0350*/  IADD3 R2, PT, PT, R2, 0x1, RZ ;  /* 0x0000000102027810 */ /* 0x000fc60007ffe0ff */
[----:B------:R-:W-:Y:S01]  /*0360*/  IMAD.IADD R3, R0, 0x1, R3 ;  /* 0x0000000100037824 */ /* 0x000fe200078e0203 */
[----:B------:R-:W-:Y:S01]  /*0370*/  ISETP.NE.AND P0, PT, R2, RZ, PT ;  /* 0x000000ff0200720c */ /* 0x000fe20003f05270 */
[----:B----4-:R3:W-:-:S12]  /*0380*/  STG.E desc[UR4][R10.64], R13 ;  /* 0x0000000d0a007986 */ /* 0x0107d8000c101904 */
[----:B------:R-:W-:Y:S05]  /*0390*/  @P0 BRA `(.L_x_7) ;  /* 0xfffffffc00d00947 */ /* 0x000fea000383ffff */
.L_x_6:
[----:B------:R-:W-:Y:S05]  /*03a0*/  BSYNC.RECONVERGENT B0 ;  /* 0x0000000000007941 */ /* 0x000fea0003800200 */
.L_x_5:
[----:B------:R-:W-:Y:S05]  /*03b0*/  @!P1 EXIT ;  /* 0x000000000000994d */ /* 0x000fea0003800000 */
.L_x_8:
[----:B0-----:R-:W0:Y:S02]  /*03c0*/  LDC.64 R4, c[0x0][0x388] ;  /* 0x0000e200ff047b82 */ /* 0x001e240000000a00 */
[----:B0-----:R-:W-:-:S06]  /*03d0*/  IMAD.WIDE R8, R3, 0x4, R4 ;  /* 0x0000000403087825 */ /* 0x001fcc00078e0204 */
[----:B------:R-:W3:Y:S01]  /*03e0*/  LDC.64 R4, c[0x0][0x390] ;  /* 0x0000e400ff047b82 */ /* 0x000ee20000000a00 */
[----:B------:R-:W2:Y:S01]  /*03f0*/  LDG.E R2, desc[UR4][R8.64] ;  /* 0x0000000408027981 */ /* 0x000ea2000c1e1900 */
[----:B---3--:R-:W-:-:S06]  /*0400*/  IMAD.WIDE R10, R3, 0x4, R4 ;  /* 0x00000004030a7825 */ /* 0x008fcc00078e0204 */
[----:B------:R-:W0:Y:S01]  /*0410*/  LDC.64 R4, c[0x0][0x398] ;  /* 0x0000e600ff047b82 */ /* 0x000e220000000a00 */
[----:B--2---:R-:W-:-:S05]  /*0420*/  IADD3 R15, PT, PT, R2, 0x1, RZ ;  /* 0x00000001020f7810 */ /* 0x004fca0007ffe0ff */
[----:B------:R1:W-:Y:S04]  /*0430*/  STG.E desc[UR4][R8.64], R15 ;  /* 0x0000000f08007986 */ /* 0x0003e8000c101904 */
[----:B------:R-:W2:Y:S01]  /*0440*/  LDG.E R17, desc[UR4][R10.64] ;  /* 0x000000040a117981 */ /* 0x000ea2000c1e1900 */
[----:B0-----:R-:W-:-:S04]  /*0450*/  IMAD.WIDE R12, R3, 0x4, R4 ;  /* 0x00000004030c7825 */ /* 0x001fc800078e0204 */
[C---:B------:R-:W-:Y:S01]  /*0460*/  IMAD.WIDE R4, R0.reuse, 0x4, R8 ;  /* 0x0000000400047825 */ /* 0x040fe200078e0208 */
[----:B--2---:R0:W-:Y:S04]  /*0470*/  STG.E desc[UR4][R12.64], R17 ;  /* 0x000000110c007986 */ /* 0x0041e8000c101904 */
[----:B------:R-:W2:Y:S01]  /*0480*/  LDG.E R2, desc[UR4][R4.64] ;  /* 0x0000000404027981 */ /* 0x000ea2000c1e1900 */
[----:B------:R-:W-:Y:S01]  /*0490*/  IMAD.WIDE R6, R0, 0x4, R10 ;  /* 0x0000000400067825 */ /* 0x000fe200078e020a */
[----:B--2---:R-:W-:-:S05]  /*04a0*/  IADD3 R19, PT, PT, R2, 0x1, RZ ;  /* 0x0000000102137810 */ /* 0x004fca0007ffe0ff */
[----:B------:R2:W-:Y:S04]  /*04b0*/  STG.E desc[UR4][R4.64], R19 ;  /* 0x0000001304007986 */ /* 0x0005e8000c101904 */
[----:B------:R-:W3:Y:S01]  /*04c0*/  LDG.E R21, desc[UR4][R6.64] ;  /* 0x0000000406157981 */ /* 0x000ee2000c1e1900 */
[----:B-1----:R-:W-:-:S04]  /*04d0*/  IMAD.WIDE R8, R0, 0x4, R12 ;  /* 0x0000000400087825 */ /* 0x002fc800078e020c */
[C---:B------:R-:W-:Y:S01]  /*04e0*/  IMAD.WIDE R10, R0.reuse, 0x4, R4 ;  /* 0x00000004000a7825 */ /* 0x040fe200078e0204 */
[----:B---3--:R1:W-:Y:S04]  /*04f0*/  STG.E desc[UR4][R8.64], R21 ;  /* 0x0000001508007986 */ /* 0x0083e8000c101904 */
[----:B------:R-:W3:Y:S01]  /*0500*/  LDG.E R2, desc[UR4][R10.64] ;  /* 0x000000040a027981 */ /* 0x000ee2000c1e1900 */
[----:B0-----:R-:W-:-:S04]  /*0510*/  IMAD.WIDE R12, R0, 0x4, R6 ;  /* 0x00000004000c7825 */ /* 0x001fc800078e0206 */
[----:B---3--:R-:W-:-:S05]  /*0520*/  VIADD R23, R2, 0x1 ;  /* 0x0000000102177836 */ /* 0x008fca0000000000 */
[----:B------:R0:W-:Y:S04]  /*0530*/  STG.E desc[UR4][R10.64], R23 ;  /* 0x000000170a007986 */ /* 0x0001e8000c101904 */
[----:B------:R-:W3:Y:S01]  /*0540*/  LDG.E R17, desc[UR4][R12.64] ;  /* 0x000000040c117981 */ /* 0x000ee2000c1e1900 */
[----:B------:R-:W-:-:S04]  /*0550*/  IMAD.WIDE R14, R0, 0x4, R8 ;  /* 0x00000004000e7825 */ /* 0x000fc800078e0208 */
[C---:B--2---:R-:W-:Y:S01]  /*0560*/  IMAD.WIDE R4, R0.reuse, 0x4, R10 ;  /* 0x0000000400047825 */ /* 0x044fe200078e020a */
[----:B---3--:R0:W-:Y:S04]  /*0570*/  STG.E desc[UR4][R14.64], R17 ;  /* 0x000000110e007986 */ /* 0x0081e8000c101904 */
[----:B------:R-:W2:Y:S01]  /*0580*/  LDG.E R2, desc[UR4][R4.64] ;  /* 0x0000000404027981 */ /* 0x000ea2000c1e1900 */
[----:B------:R-:W-:Y:S01]  /*0590*/  IMAD.WIDE R6, R0, 0x4, R12 ;  /* 0x0000000400067825 */ /* 0x000fe200078e020c */
[----:B--2---:R-:W-:-:S05]  /*05a0*/  IADD3 R19, PT, PT, R2, 0x1, RZ ;  /* 0x0000000102137810 */ /* 0x004fca0007ffe0ff */
[----:B------:R0:W-:Y:S04]  /*05b0*/  STG.E desc[UR4][R4.64], R19 ;  /* 0x0000001304007986 */ /* 0x0001e8000c101904 */
[----:B------:R-:W2:Y:S01]  /*05c0*/  LDG.E R7, desc[UR4][R6.64] ;  /* 0x0000000406077981 */ /* 0x000ea2000c1e1900 */
[C---:B-1----:R-:W-:Y:S01]  /*05d0*/  IMAD.WIDE R8, R0.reuse, 0x4, R14 ;  /* 0x0000000400087825 */ /* 0x042fe200078e020e */
[----:B------:R-:W-:-:S04]  /*05e0*/  LEA R3, R0, R3, 0x2 ;  /* 0x0000000300037211 */ /* 0x000fc800078e10ff */
[----:B------:R-:W-:Y:S01]  /*05f0*/  ISETP.GE.AND P0, PT, R3, UR6, PT ;  /* 0x0000000603007c0c */ /* 0x000fe2000bf06270 */
[----:B--2---:R0:W-:-:S12]  /*0600*/  STG.E desc[UR4][R8.64], R7 ;  /* 0x0000000708007986 */ /* 0x0041d8000c101904 */
[----:B------:R-:W-:Y:S05]  /*0610*/  @!P0 BRA `(.L_x_8) ;  /* 0xfffffffc00688947 */ /* 0x000fea000383ffff */
[----:B------:R-:W-:Y:S05]  /*0620*/  EXIT ;  /* 0x000000000000794d */ /* 0x000fea0003800000 */
.L_x_9:
        /* <DEDUP_REMOVED lines=13> */
.L_x_11:


//--------------------- .nv.shared.reserved.0     --------------------------
	.section	.nv.shared.reserved.0,"aw",@nobits
	.weak		__nv_reservedSMEM_offset_0_alias
	.size		__nv_reservedSMEM_offset_0_alias, 0, 64
	.other		__nv_reservedSMEM_offset_0_alias,@"STO_CUDA_RESERVED_SHARED STV_DEFAULT"
__nv_reservedSMEM_offset_0_alias:
	.zero		0
	.zero		64


//--------------------- .nv.constant0._Z17kernel_task2_cudaiPiS_ --------------------------
	.section	.nv.constant0._Z17kernel_task2_cudaiPiS_,"a",@progbits
	.sectionflags	@""
	.align	4
.nv.constant0._Z17kernel_task2_cudaiPiS_:
	.zero		920


//--------------------- .nv.constant0._Z17kernel_task1_cudaiPiS_S_ --------------------------
	.section	.nv.constant0._Z17kernel_task1_cudaiPiS_S_,"a",@progbits
	.sectionflags	@""
	.align	4
.nv.constant0._Z17kernel_task1_cudaiPiS_S_:
	.zero		928


//--------------------- SYMBOLS --------------------------

	.type		.nv.reservedSmem.offset0,@object
	.size		.nv.reservedSmem.offset0,0x4
